	.headerflags	@"EF_CUDA_TEXMODE_UNIFIED EF_CUDA_64BIT_ADDRESS EF_CUDA_ACCELERATORS EF_CUDA_SM90 EF_CUDA_VIRTUAL_SM(EF_CUDA_SM90)"
	.elftype	@"ET_EXEC"


//--------------------- .nv.info                  --------------------------
	.section	.nv.info,"",@"SHT_CUDA_INFO"
	.align	4


	//----- nvinfo : EIATTR_REGCOUNT
	.align		4
        /*0000*/ 	.byte	0x04, 0x2f
        /*0002*/ 	.short	(.L_1 - .L_0)
	.align		4
.L_0:
        /*0004*/ 	.word	index@(triton_poi_fused_mul_1)
        /*0008*/ 	.word	0x0000000c


	//----- nvinfo : EIATTR_MIN_STACK_SIZE
	.align		4
.L_1:
        /*000c*/ 	.byte	0x04, 0x12
        /*000e*/ 	.short	(.L_3 - .L_2)
	.align		4
.L_2:
        /*0010*/ 	.word	index@(triton_poi_fused_mul_1)
        /*0014*/ 	.word	0x00000000


	//----- nvinfo : EIATTR_FRAME_SIZE
	.align		4
.L_3:
        /*0018*/ 	.byte	0x04, 0x11
        /*001a*/ 	.short	(.L_5 - .L_4)
	.align		4
.L_4:
        /*001c*/ 	.word	index@(triton_poi_fused_mul_1)
        /*0020*/ 	.word	0x00000000


	//----- nvinfo : EIATTR_MIN_STACK_SIZE
	.align		4
.L_5:
        /*0024*/ 	.byte	0x04, 0x12
        /*0026*/ 	.short	(.L_7 - .L_6)
	.align		4
.L_6:
        /*0028*/ 	.word	index@(triton_poi_fused_mul_1)
        /*002c*/ 	.word	0x00000000
.L_7:


//--------------------- .nv.info.triton_poi_fused_mul_1 --------------------------
	.section	.nv.info.triton_poi_fused_mul_1,"",@"SHT_CUDA_INFO"
	.sectionflags	@""
	.align	4


	//----- nvinfo : EIATTR_CUDA_API_VERSION
	.align		4
        /*0000*/ 	.byte	0x04, 0x37
        /*0002*/ 	.short	(.L_9 - .L_8)
.L_8:
        /*0004*/ 	.word	0x0000007c


	//----- nvinfo : EIATTR_KPARAM_INFO
	.align		4
.L_9:
        /*0008*/ 	.byte	0x04, 0x17
        /*000a*/ 	.short	(.L_11 - .L_10)
.L_10:
        /*000c*/ 	.word	0x00000000
        /*0010*/ 	.short	0x0003
        /*0012*/ 	.short	0x0018
        /*0014*/ 	.byte	0x00, 0xf0, 0x11, 0x00


	//----- nvinfo : EIATTR_KPARAM_INFO
	.align		4
.L_11:
        /*0018*/ 	.byte	0x04, 0x17
        /*001a*/ 	.short	(.L_13 - .L_12)
.L_12:
        /*001c*/ 	.word	0x00000000
        /*0020*/ 	.short	0x0002
        /*0022*/ 	.short	0x0010
        /*0024*/ 	.byte	0x00, 0xf4, 0x21, 0x00


	//----- nvinfo : EIATTR_KPARAM_INFO
	.align		4
.L_13:
        /*0028*/ 	.byte	0x04, 0x17
        /*002a*/ 	.short	(.L_15 - .L_14)
.L_14:
        /*002c*/ 	.word	0x00000000
        /*0030*/ 	.short	0x0001
        /*0032*/ 	.short	0x0008
        /*0034*/ 	.byte	0x00, 0xf4, 0x21, 0x00


	//----- nvinfo : EIATTR_KPARAM_INFO
	.align		4
.L_15:
        /*0038*/ 	.byte	0x04, 0x17
        /*003a*/ 	.short	(.L_17 - .L_16)
.L_16:
        /*003c*/ 	.word	0x00000000
        /*0040*/ 	.short	0x0000
        /*0042*/ 	.short	0x0000
        /*0044*/ 	.byte	0x00, 0xf4, 0x21, 0x00


	//----- nvinfo : EIATTR_SPARSE_MMA_MASK
	.align		4
.L_17:
        /*0048*/ 	.byte	0x03, 0x50
        /*004a*/ 	.short	0x0000


	//----- nvinfo : EIATTR_MAXREG_COUNT
	.align		4
        /*004c*/ 	.byte	0x03, 0x1b
        /*004e*/ 	.short	0x00ff


	//----- nvinfo : EIATTR_EXIT_INSTR_OFFSETS
	.align		4
        /*0050*/ 	.byte	0x04, 0x1c
        /*0052*/ 	.short	(.L_19 - .L_18)


	//   ....[0]....
.L_18:
        /*0054*/ 	.word	0x00000320


	//   ....[1]....
        /*0058*/ 	.word	0x00000340


	//----- nvinfo : EIATTR_REQNTID
	.align		4
.L_19:
        /*005c*/ 	.byte	0x04, 0x10
        /*005e*/ 	.short	(.L_21 - .L_20)
.L_20:
        /*0060*/ 	.word	0x00000080
        /*0064*/ 	.word	0x00000001
        /*0068*/ 	.word	0x00000001


	//----- nvinfo : EIATTR_CBANK_PARAM_SIZE
	.align		4
.L_21:
        /*006c*/ 	.byte	0x03, 0x19
        /*006e*/ 	.short	0x001c


	//----- nvinfo : EIATTR_PARAM_CBANK
	.align		4
        /*0070*/ 	.byte	0x04, 0x0a
        /*0072*/ 	.short	(.L_23 - .L_22)
	.align		4
.L_22:
        /*0074*/ 	.word	index@(.nv.constant0.triton_poi_fused_mul_1)
        /*0078*/ 	.short	0x0210
        /*007a*/ 	.short	0x001c


	//----- nvinfo : EIATTR_SW_WAR
	.align		4
.L_23:
        /*007c*/ 	.byte	0x04, 0x36
        /*007e*/ 	.short	(.L_25 - .L_24)
.L_24:
        /*0080*/ 	.word	0x00000008
.L_25:


//--------------------- .nv.callgraph             --------------------------
	.section	.nv.callgraph,"",@"SHT_CUDA_CALLGRAPH"
	.align	4
	.sectionentsize	8
	.align		4
        /*0000*/ 	.word	0x00000000
	.align		4
        /*0004*/ 	.word	0xffffffff
	.align		4
        /*0008*/ 	.word	0x00000000
	.align		4
        /*000c*/ 	.word	0xfffffffe
	.align		4
        /*0010*/ 	.word	0x00000000
	.align		4
        /*0014*/ 	.word	0xfffffffd
	.align		4
        /*0018*/ 	.word	0x00000000
	.align		4
        /*001c*/ 	.word	0xfffffffc


//--------------------- .text.triton_poi_fused_mul_1 --------------------------
	.section	.text.triton_poi_fused_mul_1,"ax",@progbits
	.align	128
        .global         triton_poi_fused_mul_1
        .type           triton_poi_fused_mul_1,@function
        .size           triton_poi_fused_mul_1,(.L_x_1 - triton_poi_fused_mul_1)
        .other          triton_poi_fused_mul_1,@"STO_CUDA_ENTRY STV_DEFAULT"
triton_poi_fused_mul_1:
.text.triton_poi_fused_mul_1:
[----:B------:R-:W0:Y:S02]  /*0000*/  LDC R1, c[0x0][0x28] ;  /* 0x00000a00ff017b82 */ /* 0x000e240000000800 */
[----:B------:R-:W1:Y:S01]  /*0010*/  S2R R0, SR_TID.X ;  /* 0x0000000000007919 */ /* 0x000e620000002100 */
[----:B------:R-:W2:Y:S01]  /*0020*/  LDC.64 R6, c[0x0][0x218] ;  /* 0x00008600ff067b82 */ /* 0x000ea20000000a00 */
[----:B------:R-:W-:Y:S01]  /*0030*/  CS2R R8, SRZ ;  /* 0x0000000000087805 */ /* 0x000fe2000001ff00 */
[----:B------:R-:W-:Y:S01]  /*0040*/  ULDC.64 UR4, c[0x0][0x208] ;  /* 0x0000820000047ab9 */ /* 0x000fe20000000a00 */
[----:B------:R-:W3:Y:S01]  /*0050*/  S2R R5, SR_CTAID.X ;  /* 0x0000000000057919 */ /* 0x000ee20000002500 */
[----:B-1----:R-:W-:Y:S02]  /*0060*/  SHF.L.U32 R0, R0, 0x1, RZ ;  /* 0x0000000100007819 */ /* 0x002fe400000006ff */
[----:B---3--:R-:W-:Y:S02]  /*0070*/  SHF.R.S32.HI R3, RZ, 0x17, R5 ;  /* 0x00000017ff037819 */ /* 0x008fe40000011405 */
[----:B------:R-:W-:Y:S02]  /*0080*/  LOP3.LUT R0, R0, 0xfe, RZ, 0xc0, !PT ;  /* 0x000000fe00007812 */ /* 0x000fe400078ec0ff */
[----:B------:R-:W-:-:S02]  /*0090*/  SGXT R3, R3, 0x1 ;  /* 0x000000010303781a */ /* 0x000fc40000000200 */
[----:B------:R-:W-:Y:S02]  /*00a0*/  LEA R0, R5, R0, 0x8 ;  /* 0x0000000005007211 */ /* 0x000fe400078e40ff */
[----:B------:R-:W1:Y:S02]  /*00b0*/  LDC.64 R4, c[0x0][0x210] ;  /* 0x00008400ff047b82 */ /* 0x000e640000000a00 */
[----:B------:R-:W-:Y:S02]  /*00c0*/  LEA.HI R3, R3, R0, RZ, 0x4 ;  /* 0x0000000003037211 */ /* 0x000fe400078f20ff */
[----:B------:R-:W-:Y:S02]  /*00d0*/  ISETP.GE.AND P0, PT, R0, 0x100, PT ;  /* 0x000001000000780c */ /* 0x000fe40003f06270 */
[----:B------:R-:W-:-:S05]  /*00e0*/  SHF.R.S32.HI R3, RZ, 0x4, R3 ;  /* 0x00000004ff037819 */ /* 0x000fca0000011403 */
[----:B--2---:R-:W-:-:S06]  /*00f0*/  IMAD.WIDE R6, R3, 0x4, R6 ;  /* 0x0000000403067825 */ /* 0x004fcc00078e0206 */
[----:B------:R-:W2:Y:S04]  /*0100*/  @!P0 LDG.E.EL R8, desc[UR4][R6.64] ;  /* 0x0000000406088981 */ /* 0x000ea8000c2e1900 */
[----:B------:R-:W3:Y:S01]  /*0110*/  @!P0 LDG.E.EL R9, desc[UR4][R6.64] ;  /* 0x0000000406098981 */ /* 0x000ee2000c2e1900 */
[----:B------:R-:W-:Y:S01]  /*0120*/  CS2R R2, SRZ ;  /* 0x0000000000027805 */ /* 0x000fe2000001ff00 */
[----:B-1----:R-:W-:-:S05]  /*0130*/  IMAD.WIDE R4, R0, 0x4, R4 ;  /* 0x0000000400047825 */ /* 0x002fca00078e0204 */
[----:B------:R1:W4:Y:S02]  /*0140*/  @!P0 LDG.E.64 R2, desc[UR4][R4.64] ;  /* 0x0000000404028981 */ /* 0x000324000c1e1b00 */
[----:B-1----:R-:W1:Y:S02]  /*0150*/  LDC.64 R4, c[0x0][0x220] ;  /* 0x00008800ff047b82 */ /* 0x002e640000000a00 */
[----:B-1----:R-:W-:-:S04]  /*0160*/  IMAD.WIDE R4, R0, 0x4, R4 ;  /* 0x0000000400047825 */ /* 0x002fc800078e0204 */
[----:B--2---:R-:W-:Y:S01]  /*0170*/  FADD R8, RZ, -R8 ;  /* 0x80000008ff087221 */ /* 0x004fe20000000000 */
[----:B---3--:R-:W-:-:S03]  /*0180*/  FADD R9, RZ, -R9 ;  /* 0x80000009ff097221 */ /* 0x008fc60000000000 */
[----:B------:R-:W-:Y:S01]  /*0190*/  FMUL R8, R8, 1.4426950216293334961 ;  /* 0x3fb8aa3b08087820 */ /* 0x000fe20000400000 */
[----:B------:R-:W-:-:S04]  /*01a0*/  FMUL R9, R9, 1.4426950216293334961 ;  /* 0x3fb8aa3b09097820 */ /* 0x000fc80000400000 */
[----:B------:R-:W-:Y:S02]  /*01b0*/  FSETP.GEU.AND P1, PT, R8, -126, PT ;  /* 0xc2fc00000800780b */ /* 0x000fe40003f2e000 */
[----:B------:R-:W-:-:S11]  /*01c0*/  FSETP.GEU.AND P2, PT, R9, -126, PT ;  /* 0xc2fc00000900780b */ /* 0x000fd60003f4e000 */
[----:B------:R-:W-:Y:S02]  /*01d0*/  @!P1 FMUL R8, R8, 0.5 ;  /* 0x3f00000008089820 */ /* 0x000fe40000400000 */
[----:B------:R-:W-:Y:S02]  /*01e0*/  @!P2 FMUL R9, R9, 0.5 ;  /* 0x3f0000000909a820 */ /* 0x000fe40000400000 */
[----:B------:R1:W2:Y:S08]  /*01f0*/  MUFU.EX2 R6, R8 ;  /* 0x0000000800067308 */ /* 0x0002b00000000800 */
[----:B------:R-:W3:Y:S01]  /*0200*/  MUFU.EX2 R7, R9 ;  /* 0x0000000900077308 */ /* 0x000ee20000000800 */
[----:B-1----:R-:W-:Y:S01]  /*0210*/  HFMA2.MMA R8, -RZ, RZ, 1.625, 0 ;  /* 0x3e800000ff087435 */ /* 0x002fe200000001ff */
[----:B--2---:R-:W-:-:S04]  /*0220*/  @!P1 FMUL R6, R6, R6 ;  /* 0x0000000606069220 */ /* 0x004fc80000400000 */
[----:B------:R-:W-:Y:S01]  /*0230*/  FADD R6, R6, 1 ;  /* 0x3f80000006067421 */ /* 0x000fe20000000000 */
[----:B---3--:R-:W-:-:S04]  /*0240*/  @!P2 FMUL R7, R7, R7 ;  /* 0x000000070707a220 */ /* 0x008fc80000400000 */
[----:B------:R-:W-:Y:S01]  /*0250*/  FSETP.GT.AND P1, PT, R6, 8.50705917302346158658e+37, PT ;  /* 0x7e8000000600780b */ /* 0x000fe20003f24000 */
[----:B------:R-:W-:-:S03]  /*0260*/  FADD R7, R7, 1 ;  /* 0x3f80000007077421 */ /* 0x000fc60000000000 */
[----:B------:R-:W-:Y:S02]  /*0270*/  FSEL R9, R8, 1, P1 ;  /* 0x3f80000008097808 */ /* 0x000fe40000800000 */
[----:B------:R-:W-:-:S04]  /*0280*/  FSETP.GT.AND P2, PT, R7, 8.50705917302346158658e+37, PT ;  /* 0x7e8000000700780b */ /* 0x000fc80003f44000 */
[----:B------:R-:W-:-:S03]  /*0290*/  FSEL R8, R8, 1, P2 ;  /* 0x3f80000008087808 */ /* 0x000fc60001000000 */
[----:B------:R-:W-:-:S06]  /*02a0*/  @P1 FMUL R6, R6, 0.25 ;  /* 0x3e80000006061820 */ /* 0x000fcc0000400000 */
[----:B------:R-:W1:Y:S01]  /*02b0*/  MUFU.RCP R6, R6 ;  /* 0x0000000600067308 */ /* 0x000e620000001000 */
[----:B------:R-:W-:-:S07]  /*02c0*/  @P2 FMUL R7, R7, 0.25 ;  /* 0x3e80000007072820 */ /* 0x000fce0000400000 */
[----:B------:R-:W2:Y:S01]  /*02d0*/  MUFU.RCP R7, R7 ;  /* 0x0000000700077308 */ /* 0x000ea20000001000 */
[----:B-1----:R-:W-:-:S04]  /*02e0*/  FMUL R9, R6, R9 ;  /* 0x0000000906097220 */ /* 0x002fc80000400000 */
[----:B----4-:R-:W-:Y:S01]  /*02f0*/  FMUL R2, R9, R2 ;  /* 0x0000000209027220 */ /* 0x010fe20000400000 */
[----:B--2---:R-:W-:-:S04]  /*0300*/  FMUL R8, R7, R8 ;  /* 0x0000000807087220 */ /* 0x004fc80000400000 */
[----:B------:R-:W-:Y:S01]  /*0310*/  FMUL R3, R8, R3 ;  /* 0x0000000308037220 */ /* 0x000fe20000400000 */
[----:B------:R-:W-:Y:S06]  /*0320*/  @P0 EXIT ;  /* 0x000000000000094d */ /* 0x000fec0003800000 */
[----:B------:R-:W-:Y:S01]  /*0330*/  STG.E.64 desc[UR4][R4.64], R2 ;  /* 0x0000000204007986 */ /* 0x000fe2000c101b04 */
[----:B------:R-:W-:Y:S05]  /*0340*/  EXIT ;  /* 0x000000000000794d */ /* 0x000fea0003800000 */
.L_x_0:
[----:B------:R-:W-:-:S00]  /*0350*/  BRA `(.L_x_0) ;  /* 0xfffffffc00fc7947 */ /* 0x000fc0000383ffff */
[----:B------:R-:W-:-:S00]  /*0360*/  NOP ;  /* 0x0000000000007918 */ /* 0x000fc00000000000 */
        /* <DEDUP_REMOVED lines=9> */
.L_x_1:


//--------------------- .nv.constant0.triton_poi_fused_mul_1 --------------------------
	.section	.nv.constant0.triton_poi_fused_mul_1,"a",@progbits
	.sectionflags	@""
	.align	4
.nv.constant0.triton_poi_fused_mul_1:
	.zero		556
